	.headerflags	@"EF_CUDA_TEXMODE_UNIFIED EF_CUDA_64BIT_ADDRESS EF_CUDA_ACCELERATORS EF_CUDA_SM90 EF_CUDA_VIRTUAL_SM(EF_CUDA_SM90)"
	.elftype	@"ET_EXEC"


//--------------------- .nv.info                  --------------------------
	.section	.nv.info,"",@"SHT_CUDA_INFO"
	.align	4


	//----- nvinfo : EIATTR_REGCOUNT
	.align		4
        /*0000*/ 	.byte	0x04, 0x2f
        /*0002*/ 	.short	(.L_3 - .L_2)
	.align		4
.L_2:
        /*0004*/ 	.word	index@(triton_poi_fused__native_batch_norm_legit_no_training_add_native_batch_norm_backward_relu_16)
        /*0008*/ 	.word	0x00000026


	//----- nvinfo : EIATTR_MIN_STACK_SIZE
	.align		4
.L_3:
        /*000c*/ 	.byte	0x04, 0x12
        /*000e*/ 	.short	(.L_5 - .L_4)
	.align		4
.L_4:
        /*0010*/ 	.word	index@(triton_poi_fused__native_batch_norm_legit_no_training_add_native_batch_norm_backward_relu_16)
        /*0014*/ 	.word	0x00000000


	//----- nvinfo : EIATTR_FRAME_SIZE
	.align		4
.L_5:
        /*0018*/ 	.byte	0x04, 0x11
        /*001a*/ 	.short	(.L_7 - .L_6)
	.align		4
.L_6:
        /*001c*/ 	.word	index@(triton_poi_fused__native_batch_norm_legit_no_training_add_native_batch_norm_backward_relu_16)
        /*0020*/ 	.word	0x00000000


	//----- nvinfo : EIATTR_MIN_STACK_SIZE
	.align		4
.L_7:
        /*0024*/ 	.byte	0x04, 0x12
        /*0026*/ 	.short	(.L_9 - .L_8)
	.align		4
.L_8:
        /*0028*/ 	.word	index@(triton_poi_fused__native_batch_norm_legit_no_training_add_native_batch_norm_backward_relu_16)
        /*002c*/ 	.word	0x00000000
.L_9:


//--------------------- .nv.info.triton_poi_fused__native_batch_norm_legit_no_training_add_native_batch_norm_backward_relu_16 --------------------------
	.section	.nv.info.triton_poi_fused__native_batch_norm_legit_no_training_add_native_batch_norm_backward_relu_16,"",@"SHT_CUDA_INFO"
	.sectionflags	@""
	.align	4


	//----- nvinfo : EIATTR_CUDA_API_VERSION
	.align		4
        /*0000*/ 	.byte	0x04, 0x37
        /*0002*/ 	.short	(.L_11 - .L_10)
.L_10:
        /*0004*/ 	.word	0x0000007c


	//----- nvinfo : EIATTR_KPARAM_INFO
	.align		4
.L_11:
        /*0008*/ 	.byte	0x04, 0x17
        /*000a*/ 	.short	(.L_13 - .L_12)
.L_12:
        /*000c*/ 	.word	0x00000000
        /*0010*/ 	.short	0x000b
        /*0012*/ 	.short	0x0058
        /*0014*/ 	.byte	0x00, 0xf0, 0x11, 0x00


	//----- nvinfo : EIATTR_KPARAM_INFO
	.align		4
.L_13:
        /*0018*/ 	.byte	0x04, 0x17
        /*001a*/ 	.short	(.L_15 - .L_14)
.L_14:
        /*001c*/ 	.word	0x00000000
        /*0020*/ 	.short	0x000a
        /*0022*/ 	.short	0x0050
        /*0024*/ 	.byte	0x00, 0xf4, 0x21, 0x00


	//----- nvinfo : EIATTR_KPARAM_INFO
	.align		4
.L_15:
        /*0028*/ 	.byte	0x04, 0x17
        /*002a*/ 	.short	(.L_17 - .L_16)
.L_16:
        /*002c*/ 	.word	0x00000000
        /*0030*/ 	.short	0x0009
        /*0032*/ 	.short	0x0048
        /*0034*/ 	.byte	0x00, 0xf4, 0x21, 0x00


	//----- nvinfo : EIATTR_KPARAM_INFO
	.align		4
.L_17:
        /*0038*/ 	.byte	0x04, 0x17
        /*003a*/ 	.short	(.L_19 - .L_18)
.L_18:
        /*003c*/ 	.word	0x00000000
        /*0040*/ 	.short	0x0008
        /*0042*/ 	.short	0x0040
        /*0044*/ 	.byte	0x00, 0xf4, 0x21, 0x00


	//----- nvinfo : EIATTR_KPARAM_INFO
	.align		4
.L_19:
        /*0048*/ 	.byte	0x04, 0x17
        /*004a*/ 	.short	(.L_21 - .L_20)
.L_20:
        /*004c*/ 	.word	0x00000000
        /*0050*/ 	.short	0x0007
        /*0052*/ 	.short	0x0038
        /*0054*/ 	.byte	0x00, 0xf4, 0x21, 0x00


	//----- nvinfo : EIATTR_KPARAM_INFO
	.align		4
.L_21:
        /*0058*/ 	.byte	0x04, 0x17
        /*005a*/ 	.short	(.L_23 - .L_22)
.L_22:
        /*005c*/ 	.word	0x00000000
        /*0060*/ 	.short	0x0006
        /*0062*/ 	.short	0x0030
        /*0064*/ 	.byte	0x00, 0xf4, 0x21, 0x00


	//----- nvinfo : EIATTR_KPARAM_INFO
	.align		4
.L_23:
        /*0068*/ 	.byte	0x04, 0x17
        /*006a*/ 	.short	(.L_25 - .L_24)
.L_24:
        /*006c*/ 	.word	0x00000000
        /*0070*/ 	.short	0x0005
        /*0072*/ 	.short	0x0028
        /*0074*/ 	.byte	0x00, 0xf4, 0x21, 0x00


	//----- nvinfo : EIATTR_KPARAM_INFO
	.align		4
.L_25:
        /*0078*/ 	.byte	0x04, 0x17
        /*007a*/ 	.short	(.L_27 - .L_26)
.L_26:
        /*007c*/ 	.word	0x00000000
        /*0080*/ 	.short	0x0004
        /*0082*/ 	.short	0x0020
        /*0084*/ 	.byte	0x00, 0xf4, 0x21, 0x00


	//----- nvinfo : EIATTR_KPARAM_INFO
	.align		4
.L_27:
        /*0088*/ 	.byte	0x04, 0x17
        /*008a*/ 	.short	(.L_29 - .L_28)
.L_28:
        /*008c*/ 	.word	0x00000000
        /*0090*/ 	.short	0x0003
        /*0092*/ 	.short	0x0018
        /*0094*/ 	.byte	0x00, 0xf4, 0x21, 0x00


	//----- nvinfo : EIATTR_KPARAM_INFO
	.align		4
.L_29:
        /*0098*/ 	.byte	0x04, 0x17
        /*009a*/ 	.short	(.L_31 - .L_30)
.L_30:
        /*009c*/ 	.word	0x00000000
        /*00a0*/ 	.short	0x0002
        /*00a2*/ 	.short	0x0010
        /*00a4*/ 	.byte	0x00, 0xf4, 0x21, 0x00


	//----- nvinfo : EIATTR_KPARAM_INFO
	.align		4
.L_31:
        /*00a8*/ 	.byte	0x04, 0x17
        /*00aa*/ 	.short	(.L_33 - .L_32)
.L_32:
        /*00ac*/ 	.word	0x00000000
        /*00b0*/ 	.short	0x0001
        /*00b2*/ 	.short	0x0008
        /*00b4*/ 	.byte	0x00, 0xf4, 0x21, 0x00


	//----- nvinfo : EIATTR_KPARAM_INFO
	.align		4
.L_33:
        /*00b8*/ 	.byte	0x04, 0x17
        /*00ba*/ 	.short	(.L_35 - .L_34)
.L_34:
        /*00bc*/ 	.word	0x00000000
        /*00c0*/ 	.short	0x0000
        /*00c2*/ 	.short	0x0000
        /*00c4*/ 	.byte	0x00, 0xf4, 0x21, 0x00


	//----- nvinfo : EIATTR_SPARSE_MMA_MASK
	.align		4
.L_35:
        /*00c8*/ 	.byte	0x03, 0x50
        /*00ca*/ 	.short	0x0000


	//----- nvinfo : EIATTR_MAXREG_COUNT
	.align		4
        /*00cc*/ 	.byte	0x03, 0x1b
        /*00ce*/ 	.short	0x00ff


	//----- nvinfo : EIATTR_EXIT_INSTR_OFFSETS
	.align		4
        /*00d0*/ 	.byte	0x04, 0x1c
        /*00d2*/ 	.short	(.L_37 - .L_36)


	//   ....[0]....
.L_36:
        /*00d4*/ 	.word	0x00000a50


	//----- nvinfo : EIATTR_REQNTID
	.align		4
.L_37:
        /*00d8*/ 	.byte	0x04, 0x10
        /*00da*/ 	.short	(.L_39 - .L_38)
.L_38:
        /*00dc*/ 	.word	0x00000080
        /*00e0*/ 	.word	0x00000001
        /*00e4*/ 	.word	0x00000001


	//----- nvinfo : EIATTR_CBANK_PARAM_SIZE
	.align		4
.L_39:
        /*00e8*/ 	.byte	0x03, 0x19
        /*00ea*/ 	.short	0x005c


	//----- nvinfo : EIATTR_PARAM_CBANK
	.align		4
        /*00ec*/ 	.byte	0x04, 0x0a
        /*00ee*/ 	.short	(.L_41 - .L_40)
	.align		4
.L_40:
        /*00f0*/ 	.word	index@(.nv.constant0.triton_poi_fused__native_batch_norm_legit_no_training_add_native_batch_norm_backward_relu_16)
        /*00f4*/ 	.short	0x0210
        /*00f6*/ 	.short	0x005c


	//----- nvinfo : EIATTR_SW_WAR
	.align		4
.L_41:
        /*00f8*/ 	.byte	0x04, 0x36
        /*00fa*/ 	.short	(.L_43 - .L_42)
.L_42:
        /*00fc*/ 	.word	0x00000008
.L_43:


//--------------------- .nv.callgraph             --------------------------
	.section	.nv.callgraph,"",@"SHT_CUDA_CALLGRAPH"
	.align	4
	.sectionentsize	8
	.align		4
        /*0000*/ 	.word	0x00000000
	.align		4
        /*0004*/ 	.word	0xffffffff
	.align		4
        /*0008*/ 	.word	0x00000000
	.align		4
        /*000c*/ 	.word	0xfffffffe
	.align		4
        /*0010*/ 	.word	0x00000000
	.align		4
        /*0014*/ 	.word	0xfffffffd
	.align		4
        /*0018*/ 	.word	0x00000000
	.align		4
        /*001c*/ 	.word	0xfffffffc


//--------------------- .nv.constant4             --------------------------
	.section	.nv.constant4,"a",@progbits
	.align	8
	.align		8
.nv.constant4:
        /*0000*/ 	.dword	_$_str
	.align		8
        /*0008*/ 	.dword	_$_str_$_2


//--------------------- .text.triton_poi_fused__native_batch_norm_legit_no_training_add_native_batch_norm_backward_relu_16 --------------------------
	.section	.text.triton_poi_fused__native_batch_norm_legit_no_training_add_native_batch_norm_backward_relu_16,"ax",@progbits
	.align	128
        .global         triton_poi_fused__native_batch_norm_legit_no_training_add_native_batch_norm_backward_relu_16
        .type           triton_poi_fused__native_batch_norm_legit_no_training_add_native_batch_norm_backward_relu_16,@function
        .size           triton_poi_fused__native_batch_norm_legit_no_training_add_native_batch_norm_backward_relu_16,(.L_x_1 - triton_poi_fused__native_batch_norm_legit_no_training_add_native_batch_norm_backward_relu_16)
        .other          triton_poi_fused__native_batch_norm_legit_no_training_add_native_batch_norm_backward_relu_16,@"STO_CUDA_ENTRY STV_DEFAULT"
triton_poi_fused__native_batch_norm_legit_no_training_add_native_batch_norm_backward_relu_16:
.text.triton_poi_fused__native_batch_norm_legit_no_training_add_native_batch_norm_backward_relu_16:
[----:B------:R-:W-:Y:S01]  /*0000*/  LDC R1, c[0x0][0x28] ;  /* 0x00000a00ff017b82 */ /* 0x000fe20000000800 */
[----:B------:R-:W1:Y:S07]  /*0010*/  S2R R0, SR_TID.X ;  /* 0x0000000000007919 */ /* 0x000e6e0000002100 */
[----:B------:R-:W2:Y:S01]  /*0020*/  LDC.64 R4, c[0x0][0x240] ;  /* 0x00009000ff047b82 */ /* 0x000ea20000000a00 */
[----:B------:R-:W-:Y:S01]  /*0030*/  ULDC.64 UR4, c[0x0][0x208] ;  /* 0x0000820000047ab9 */ /* 0x000fe20000000a00 */
[----:B------:R-:W3:Y:S06]  /*0040*/  S2R R7, SR_CTAID.X ;  /* 0x0000000000077919 */ /* 0x000eec0000002500 */
[----:B------:R-:W4:Y:S08]  /*0050*/  LDC.64 R8, c[0x0][0x210] ;  /* 0x00008400ff087b82 */ /* 0x000f300000000a00 */
[----:B------:R-:W5:Y:S01]  /*0060*/  LDC.64 R20, c[0x0][0x218] ;  /* 0x00008600ff147b82 */ /* 0x000f620000000a00 */
[----:B------:R-:W-:-:S07]  /*0070*/  HFMA2.MMA R23, -RZ, RZ, 1.625, 0 ;  /* 0x3e800000ff177435 */ /* 0x000fce00000001ff */
[----:B------:R-:W5:Y:S01]  /*0080*/  LDC.64 R34, c[0x0][0x220] ;  /* 0x00008800ff227b82 */ /* 0x000f620000000a00 */
[----:B-1----:R-:W-:-:S07]  /*0090*/  SHF.L.U32 R0, R0, 0x2, RZ ;  /* 0x0000000200007819 */ /* 0x002fce00000006ff */
[----:B------:R-:W1:Y:S01]  /*00a0*/  LDC.64 R32, c[0x0][0x228] ;  /* 0x00008a00ff207b82 */ /* 0x000e620000000a00 */
[----:B---3--:R-:W-:Y:S02]  /*00b0*/  SHF.R.S32.HI R3, RZ, 0x15, R7 ;  /* 0x00000015ff037819 */ /* 0x008fe40000011407 */
[----:B------:R-:W-:Y:S02]  /*00c0*/  LOP3.LUT R0, R0, 0x1fc, RZ, 0xc0, !PT ;  /* 0x000001fc00007812 */ /* 0x000fe400078ec0ff */
[----:B------:R-:W-:Y:S02]  /*00d0*/  SGXT R3, R3, 0x1 ;  /* 0x000000010303781a */ /* 0x000fe40000000200 */
[----:B------:R-:W-:-:S04]  /*00e0*/  LEA R2, R7, R0, 0xa ;  /* 0x0000000007027211 */ /* 0x000fc800078e50ff */
[----:B------:R-:W-:-:S04]  /*00f0*/  LEA.HI R3, R3, R2, RZ, 0x6 ;  /* 0x0000000203037211 */ /* 0x000fc800078f30ff */
[----:B------:R-:W-:-:S04]  /*0100*/  LOP3.LUT R3, R3, 0xffffffc0, RZ, 0xc0, !PT ;  /* 0xffffffc003037812 */ /* 0x000fc800078ec0ff */
[----:B------:R-:W-:-:S05]  /*0110*/  IADD3 R26, R2, -R3, RZ ;  /* 0x80000003021a7210 */ /* 0x000fca0007ffe0ff */
[----:B--2---:R-:W-:-:S06]  /*0120*/  IMAD.WIDE R4, R26, 0x4, R4 ;  /* 0x000000041a047825 */ /* 0x004fcc00078e0204 */
[----:B------:R-:W2:Y:S01]  /*0130*/  LDG.E.EL.128 R4, desc[UR4][R4.64] ;  /* 0x0000000404047981 */ /* 0x000ea2000c2e1d00 */
[----:B----4-:R-:W-:-:S04]  /*0140*/  IMAD.WIDE R8, R2, 0x4, R8 ;  /* 0x0000000402087825 */ /* 0x010fc800078e0208 */
[----:B-----5:R-:W-:Y:S01]  /*0150*/  IMAD.WIDE R20, R2, 0x4, R20 ;  /* 0x0000000402147825 */ /* 0x020fe200078e0214 */
[----:B------:R-:W3:Y:S04]  /*0160*/  LDG.E.128 R16, desc[UR4][R8.64] ;  /* 0x0000000408107981 */ /* 0x000ee8000c1e1d00 */
[----:B------:R-:W3:Y:S01]  /*0170*/  LDG.E.128 R12, desc[UR4][R20.64] ;  /* 0x00000004140c7981 */ /* 0x000ee2000c1e1d00 */
[----:B--2---:R-:W-:Y:S01]  /*0180*/  FADD R0, R4, 9.9999997473787516356e-06 ;  /* 0x3727c5ac04007421 */ /* 0x004fe20000000000 */
[----:B------:R-:W-:Y:S01]  /*0190*/  FADD R3, R5, 9.9999997473787516356e-06 ;  /* 0x3727c5ac05037421 */ /* 0x000fe20000000000 */
[----:B------:R-:W-:Y:S01]  /*01a0*/  FADD R6, R6, 9.9999997473787516356e-06 ;  /* 0x3727c5ac06067421 */ /* 0x000fe20000000000 */
[----:B------:R-:W-:Y:S01]  /*01b0*/  FADD R7, R7, 9.9999997473787516356e-06 ;  /* 0x3727c5ac07077421 */ /* 0x000fe20000000000 */
[----:B------:R-:W2:Y:S08]  /*01c0*/  MUFU.SQRT R10, R0 ;  /* 0x00000000000a7308 */ /* 0x000eb00000002000 */
[----:B------:R-:W4:Y:S01]  /*01d0*/  MUFU.SQRT R24, R3 ;  /* 0x0000000300187308 */ /* 0x000f220000002000 */
[----:B--2---:R-:W-:-:S07]  /*01e0*/  FSETP.GT.AND P4, PT, R10, 8.50705917302346158658e+37, PT ;  /* 0x7e8000000a00780b */ /* 0x004fce0003f84000 */
[----:B------:R-:W2:Y:S01]  /*01f0*/  MUFU.SQRT R22, R6 ;  /* 0x0000000600167308 */ /* 0x000ea20000002000 */
[----:B------:R-:W-:Y:S02]  /*0200*/  FSETP.GEU.AND P5, PT, R10, 1.175494350822287508e-38, PT ;  /* 0x008000000a00780b */ /* 0x000fe40003fae000 */
[----:B------:R-:W-:Y:S02]  /*0210*/  FSEL R4, R23, 1, P4 ;  /* 0x3f80000017047808 */ /* 0x000fe40002000000 */
[----:B----4-:R-:W-:-:S03]  /*0220*/  FSETP.GT.AND P3, PT, R24, 8.50705917302346158658e+37, PT ;  /* 0x7e8000001800780b */ /* 0x010fc60003f64000 */
[----:B------:R-:W4:Y:S01]  /*0230*/  MUFU.SQRT R28, R7 ;  /* 0x00000007001c7308 */ /* 0x000f220000002000 */
[----:B------:R-:W-:Y:S01]  /*0240*/  FSETP.GEU.AND P2, PT, R24, 1.175494350822287508e-38, PT ;  /* 0x008000001800780b */ /* 0x000fe20003f4e000 */
[----:B------:R-:W-:-:S04]  /*0250*/  @P4 FMUL R10, R10, 0.25 ;  /* 0x3e8000000a0a4820 */ /* 0x000fc80000400000 */
[----:B------:R-:W-:Y:S01]  /*0260*/  @!P5 FMUL R4, R4, 16777216 ;  /* 0x4b8000000404d820 */ /* 0x000fe20000400000 */
[----:B--2---:R-:W-:Y:S01]  /*0270*/  FSETP.GT.AND P1, PT, R22, 8.50705917302346158658e+37, PT ;  /* 0x7e8000001600780b */ /* 0x004fe20003f24000 */
[----:B------:R-:W-:Y:S01]  /*0280*/  @!P5 FMUL R10, R10, 16777216 ;  /* 0x4b8000000a0ad820 */ /* 0x000fe20000400000 */
[----:B------:R-:W-:-:S03]  /*0290*/  FSETP.GEU.AND P0, PT, R22, 1.175494350822287508e-38, PT ;  /* 0x008000001600780b */ /* 0x000fc60003f0e000 */
[----:B------:R2:W5:Y:S01]  /*02a0*/  MUFU.RCP R3, R10 ;  /* 0x0000000a00037308 */ /* 0x0005620000001000 */
[----:B------:R-:W-:Y:S01]  /*02b0*/  @P3 FMUL R24, R24, 0.25 ;  /* 0x3e80000018183820 */ /* 0x000fe20000400000 */
[C---:B----4-:R-:W-:Y:S02]  /*02c0*/  FSETP.GT.AND P4, PT, R28.reuse, 8.50705917302346158658e+37, PT ;  /* 0x7e8000001c00780b */ /* 0x050fe40003f84000 */
[----:B------:R-:W-:Y:S01]  /*02d0*/  FSETP.GEU.AND P5, PT, R28, 1.175494350822287508e-38, PT ;  /* 0x008000001c00780b */ /* 0x000fe20003fae000 */
[----:B------:R-:W-:Y:S01]  /*02e0*/  @!P2 FMUL R24, R24, 16777216 ;  /* 0x4b8000001818a820 */ /* 0x000fe20000400000 */
[----:B------:R-:W-:Y:S02]  /*02f0*/  FSEL R27, R23, 1, P3 ;  /* 0x3f800000171b7808 */ /* 0x000fe40001800000 */
[----:B------:R-:W-:Y:S01]  /*0300*/  @P1 FMUL R22, R22, 0.25 ;  /* 0x3e80000016161820 */ /* 0x000fe20000400000 */
[----:B--2---:R-:W2:Y:S01]  /*0310*/  LDG.E.128 R8, desc[UR4][R8.64+0x800] ;  /* 0x0008000408087981 */ /* 0x004ea2000c1e1d00 */
[----:B------:R-:W4:Y:S01]  /*0320*/  MUFU.RCP R0, R24 ;  /* 0x0000001800007308 */ /* 0x000f220000001000 */
[----:B-----5:R-:W-:-:S02]  /*0330*/  FMUL R3, R3, R4 ;  /* 0x0000000403037220 */ /* 0x020fc40000400000 */
[----:B------:R-:W2:Y:S02]  /*0340*/  LDG.E.128 R4, desc[UR4][R20.64+0x800] ;  /* 0x0008000414047981 */ /* 0x000ea4000c1e1d00 */
[----:B------:R-:W-:-:S04]  /*0350*/  @P4 FMUL R28, R28, 0.25 ;  /* 0x3e8000001c1c4820 */ /* 0x000fc80000400000 */
[----:B------:R-:W-:-:S04]  /*0360*/  @!P5 FMUL R28, R28, 16777216 ;  /* 0x4b8000001c1cd820 */ /* 0x000fc80000400000 */
[----:B------:R5:W1:Y:S01]  /*0370*/  MUFU.RCP R24, R28 ;  /* 0x0000001c00187308 */ /* 0x000a620000001000 */
[C---:B------:R-:W-:Y:S02]  /*0380*/  FSEL R30, R23.reuse, 1, P1 ;  /* 0x3f800000171e7808 */ /* 0x040fe40000800000 */
[----:B------:R-:W-:Y:S01]  /*0390*/  FSEL R23, R23, 1, P4 ;  /* 0x3f80000017177808 */ /* 0x000fe20002000000 */
[----:B------:R-:W-:Y:S01]  /*03a0*/  @!P0 FMUL R22, R22, 16777216 ;  /* 0x4b80000016168820 */ /* 0x000fe20000400000 */
[----:B------:R-:W-:Y:S01]  /*03b0*/  @!P2 FMUL R27, R27, 16777216 ;  /* 0x4b8000001b1ba820 */ /* 0x000fe20000400000 */
[----:B0-----:R-:W-:-:S04]  /*03c0*/  IMAD.WIDE R34, R2, 0x4, R34 ;  /* 0x0000000402227825 */ /* 0x001fc800078e0222 */
[----:B------:R-:W-:Y:S01]  /*03d0*/  @!P5 FMUL R23, R23, 16777216 ;  /* 0x4b8000001717d820 */ /* 0x000fe20000400000 */
[----:B----4-:R-:W-:Y:S01]  /*03e0*/  FMUL R0, R0, R27 ;  /* 0x0000001b00007220 */ /* 0x010fe20000400000 */
[----:B------:R0:W4:Y:S01]  /*03f0*/  MUFU.RCP R25, R22 ;  /* 0x0000001600197308 */ /* 0x0001220000001000 */
[----:B---3--:R-:W-:Y:S01]  /*0400*/  FADD R27, R16, R12 ;  /* 0x0000000c101b7221 */ /* 0x008fe20000000000 */
[----:B------:R-:W-:Y:S01]  /*0410*/  FADD R16, R17, R13 ;  /* 0x0000000d11107221 */ /* 0x000fe20000000000 */
[----:B------:R-:W-:Y:S01]  /*0420*/  FADD R29, R18, R14 ;  /* 0x0000000e121d7221 */ /* 0x000fe20000000000 */
[----:B-----5:R-:W-:Y:S01]  /*0430*/  FADD R28, R19, R15 ;  /* 0x0000000f131c7221 */ /* 0x020fe20000000000 */
[----:B-1----:R-:W-:Y:S01]  /*0440*/  FMUL R24, R24, R23 ;  /* 0x0000001718187220 */ /* 0x002fe20000400000 */
[----:B------:R-:W3:Y:S04]  /*0450*/  LDG.E.128 R12, desc[UR4][R34.64+0x800] ;  /* 0x00080004220c7981 */ /* 0x000ee8000c1e1d00 */
[----:B0-----:R0:W5:Y:S01]  /*0460*/  LDG.E.128 R20, desc[UR4][R34.64] ;  /* 0x0000000422147981 */ /* 0x001162000c1e1d00 */
[----:B------:R-:W-:Y:S01]  /*0470*/  @!P0 FMUL R30, R30, 16777216 ;  /* 0x4b8000001e1e8820 */ /* 0x000fe20000400000 */
[----:B------:R-:W-:-:S04]  /*0480*/  IMAD.WIDE R32, R2, 0x4, R32 ;  /* 0x0000000402207825 */ /* 0x000fc800078e0220 */
[----:B----4-:R-:W-:Y:S01]  /*0490*/  FMUL R25, R25, R30 ;  /* 0x0000001e19197220 */ /* 0x010fe20000400000 */
[----:B0-----:R-:W0:Y:S01]  /*04a0*/  LDC.64 R34, c[0x0][0x250] ;  /* 0x00009400ff227b82 */ /* 0x001e220000000a00 */
[----:B--2---:R-:W-:Y:S01]  /*04b0*/  FADD R17, R8, R4 ;  /* 0x0000000408117221 */ /* 0x004fe20000000000 */
[----:B------:R-:W-:Y:S01]  /*04c0*/  FADD R18, R9, R5 ;  /* 0x0000000509127221 */ /* 0x000fe20000000000 */
[----:B------:R-:W-:Y:S01]  /*04d0*/  FADD R19, R10, R6 ;  /* 0x000000060a137221 */ /* 0x000fe20000000000 */
[----:B------:R-:W-:Y:S02]  /*04e0*/  FADD R30, R11, R7 ;  /* 0x000000070b1e7221 */ /* 0x000fe40000000000 */
[----:B------:R-:W2:Y:S04]  /*04f0*/  LDG.E.128 R8, desc[UR4][R32.64] ;  /* 0x0000000420087981 */ /* 0x000ea8000c1e1d00 */
[----:B------:R1:W4:Y:S01]  /*0500*/  LDG.E.128 R4, desc[UR4][R32.64+0x800] ;  /* 0x0008000420047981 */ /* 0x000322000c1e1d00 */
[----:B-----5:R-:W-:Y:S01]  /*0510*/  FADD R29, R22, R29 ;  /* 0x0000001d161d7221 */ /* 0x020fe20000000000 */
[----:B---3--:R-:W-:Y:S01]  /*0520*/  FADD R22, R15, R30 ;  /* 0x0000001e0f167221 */ /* 0x008fe20000000000 */
[----:B------:R-:W-:Y:S01]  /*0530*/  FADD R28, R23, R28 ;  /* 0x0000001c171c7221 */ /* 0x000fe20000000000 */
[----:B------:R-:W3:Y:S01]  /*0540*/  LDC.64 R30, c[0x0][0x230] ;  /* 0x00008c00ff1e7b82 */ /* 0x000ee20000000a00 */
[----:B------:R-:W-:Y:S01]  /*0550*/  FADD R16, R21, R16 ;  /* 0x0000001015107221 */ /* 0x000fe20000000000 */
[----:B------:R-:W-:Y:S01]  /*0560*/  FADD R23, R20, R27 ;  /* 0x0000001b14177221 */ /* 0x000fe20000000000 */
[----:B------:R-:W-:Y:S01]  /*0570*/  FADD R18, R13, R18 ;  /* 0x000000120d127221 */ /* 0x000fe20000000000 */
[----:B------:R-:W-:-:S04]  /*0580*/  FADD R17, R12, R17 ;  /* 0x000000110c117221 */ /* 0x000fc80000000000 */
[----:B------:R-:W5:Y:S01]  /*0590*/  LDC.64 R12, c[0x0][0x238] ;  /* 0x00008e00ff0c7b82 */ /* 0x000f620000000a00 */
[----:B------:R-:W-:Y:S01]  /*05a0*/  FADD R19, R14, R19 ;  /* 0x000000130e137221 */ /* 0x000fe20000000000 */
[----:B0-----:R-:W-:-:S06]  /*05b0*/  IMAD.WIDE R34, R26, 0x4, R34 ;  /* 0x000000041a227825 */ /* 0x001fcc00078e0222 */
[----:B-1----:R-:W0:Y:S01]  /*05c0*/  LDC.64 R32, c[0x0][0x258] ;  /* 0x00009600ff207b82 */ /* 0x002e220000000a00 */
[----:B---3--:R-:W-:-:S04]  /*05d0*/  IMAD.WIDE R30, R2, 0x4, R30 ;  /* 0x00000004021e7825 */ /* 0x008fc800078e021e */
[----:B-----5:R-:W-:-:S06]  /*05e0*/  IMAD.WIDE R12, R26, 0x4, R12 ;  /* 0x000000041a0c7825 */ /* 0x020fcc00078e020c */
[----:B------:R-:W3:Y:S01]  /*05f0*/  LDG.E.EL.128 R12, desc[UR4][R12.64] ;  /* 0x000000040c0c7981 */ /* 0x000ee2000c2e1d00 */
[----:B--2---:R-:W-:Y:S01]  /*0600*/  FADD R23, R8, R23 ;  /* 0x0000001708177221 */ /* 0x004fe20000000000 */
[----:B------:R-:W-:Y:S01]  /*0610*/  FADD R27, R9, R16 ;  /* 0x00000010091b7221 */ /* 0x000fe20000000000 */
[----:B------:R-:W-:Y:S01]  /*0620*/  FADD R29, R10, R29 ;  /* 0x0000001d0a1d7221 */ /* 0x000fe20000000000 */
[----:B------:R-:W-:Y:S02]  /*0630*/  FADD R28, R11, R28 ;  /* 0x0000001c0b1c7221 */ /* 0x000fe40000000000 */
[----:B------:R-:W2:Y:S01]  /*0640*/  LDG.E.128 R8, desc[UR4][R30.64] ;  /* 0x000000041e087981 */ /* 0x000ea2000c1e1d00 */
[----:B----4-:R-:W-:Y:S01]  /*0650*/  FADD R20, R5, R18 ;  /* 0x0000001205147221 */ /* 0x010fe20000000000 */
[----:B------:R-:W-:Y:S01]  /*0660*/  FADD R21, R4, R17 ;  /* 0x0000001104157221 */ /* 0x000fe20000000000 */
[----:B------:R-:W-:Y:S02]  /*0670*/  FADD R5, R6, R19 ;  /* 0x0000001306057221 */ /* 0x000fe40000000000 */
[----:B------:R-:W4:Y:S01]  /*0680*/  LDG.E.128 R16, desc[UR4][R30.64+0x800] ;  /* 0x000800041e107981 */ /* 0x000f22000c1e1d00 */
[----:B------:R-:W-:Y:S01]  /*0690*/  FADD R4, R7, R22 ;  /* 0x0000001607047221 */ /* 0x000fe20000000000 */
[----:B--2---:R-:W-:Y:S01]  /*06a0*/  FADD R22, R9, R27 ;  /* 0x0000001b09167221 */ /* 0x004fe20000000000 */
[----:B------:R-:W-:-:S02]  /*06b0*/  FADD R23, R8, R23 ;  /* 0x0000001708177221 */ /* 0x000fc40000000000 */
[----:B------:R-:W1:Y:S01]  /*06c0*/  LDC.64 R8, c[0x0][0x248] ;  /* 0x00009200ff087b82 */ /* 0x000e620000000a00 */
[----:B------:R-:W-:Y:S01]  /*06d0*/  FADD R29, R10, R29 ;  /* 0x0000001d0a1d7221 */ /* 0x000fe20000000000 */
[----:B----4-:R-:W-:Y:S01]  /*06e0*/  FADD R5, R18, R5 ;  /* 0x0000000512057221 */ /* 0x010fe20000000000 */
[----:B------:R-:W-:Y:S01]  /*06f0*/  FADD R28, R11, R28 ;  /* 0x0000001c0b1c7221 */ /* 0x000fe20000000000 */
[----:B------:R-:W-:Y:S01]  /*0700*/  FADD R30, R19, R4 ;  /* 0x00000004131e7221 */ /* 0x000fe20000000000 */
[C---:B---3--:R-:W-:Y:S01]  /*0710*/  FADD R18, -R14.reuse, R29 ;  /* 0x0000001d0e127221 */ /* 0x048fe20000000100 */
[----:B------:R-:W-:Y:S02]  /*0720*/  FADD R14, -R14, R5 ;  /* 0x000000050e0e7221 */ /* 0x000fe40000000100 */
[----:B------:R-:W2:Y:S01]  /*0730*/  LDG.E.EL.128 R4, desc[UR4][R34.64] ;  /* 0x0000000422047981 */ /* 0x000ea2000c2e1d00 */
[----:B-1----:R-:W-:-:S06]  /*0740*/  IMAD.WIDE R8, R26, 0x4, R8 ;  /* 0x000000041a087825 */ /* 0x002fcc00078e0208 */
[----:B------:R-:W2:Y:S01]  /*0750*/  LDG.E.EL.128 R8, desc[UR4][R8.64] ;  /* 0x0000000408087981 */ /* 0x000ea2000c2e1d00 */
[----:B------:R-:W-:Y:S01]  /*0760*/  FADD R26, R17, R20 ;  /* 0x00000014111a7221 */ /* 0x000fe20000000000 */
[C---:B------:R-:W-:Y:S01]  /*0770*/  FMUL R17, R25.reuse, R18 ;  /* 0x0000001219117220 */ /* 0x040fe20000400000 */
[----:B------:R-:W-:Y:S01]  /*0780*/  FADD R21, R16, R21 ;  /* 0x0000001510157221 */ /* 0x000fe20000000000 */
[----:B------:R-:W-:Y:S01]  /*0790*/  FMUL R25, R25, R14 ;  /* 0x0000000e19197220 */ /* 0x000fe20000400000 */
[C---:B------:R-:W-:Y:S01]  /*07a0*/  FADD R16, -R12.reuse, R23 ;  /* 0x000000170c107221 */ /* 0x040fe20000000100 */
[C---:B------:R-:W-:Y:S01]  /*07b0*/  FADD R19, -R15.reuse, R28 ;  /* 0x0000001c0f137221 */ /* 0x040fe20000000100 */
[----:B------:R-:W-:Y:S01]  /*07c0*/  FADD R15, -R15, R30 ;  /* 0x0000001e0f0f7221 */ /* 0x000fe20000000100 */
[----:B------:R-:W-:Y:S01]  /*07d0*/  FADD R12, -R12, R21 ;  /* 0x000000150c0c7221 */ /* 0x000fe20000000100 */
[----:B------:R-:W-:Y:S01]  /*07e0*/  FMUL R21, R3, R16 ;  /* 0x0000001003157220 */ /* 0x000fe20000400000 */
[----:B0-----:R-:W-:-:S04]  /*07f0*/  IMAD.WIDE R32, R2, 0x4, R32 ;  /* 0x0000000402207825 */ /* 0x001fc800078e0220 */
[C---:B--2---:R-:W-:Y:S01]  /*0800*/  FFMA R20, R10.reuse, R17, R6 ;  /* 0x000000110a147223 */ /* 0x044fe20000000006 */
[C---:B------:R-:W-:Y:S02]  /*0810*/  FADD R17, -R13.reuse, R22 ;  /* 0x000000160d117221 */ /* 0x040fe40000000100 */
[----:B------:R-:W0:Y:S01]  /*0820*/  LDC.64 R22, c[0x0][0x260] ;  /* 0x00009800ff167b82 */ /* 0x000e220000000a00 */
[----:B------:R-:W-:Y:S01]  /*0830*/  FFMA R6, R10, R25, R6 ;  /* 0x000000190a067223 */ /* 0x000fe20000000006 */
[C---:B------:R-:W-:Y:S01]  /*0840*/  FMUL R10, R24.reuse, R19 ;  /* 0x00000013180a7220 */ /* 0x040fe20000400000 */
[----:B------:R-:W-:Y:S01]  /*0850*/  FMUL R24, R24, R15 ;  /* 0x0000000f18187220 */ /* 0x000fe20000400000 */
[----:B------:R-:W-:Y:S01]  /*0860*/  FADD R13, -R13, R26 ;  /* 0x0000001a0d0d7221 */ /* 0x000fe20000000100 */
[C---:B------:R-:W-:Y:S01]  /*0870*/  FMUL R26, R0.reuse, R17 ;  /* 0x00000011001a7220 */ /* 0x040fe20000400000 */
[C-C-:B------:R-:W-:Y:S01]  /*0880*/  FFMA R10, R11.reuse, R10, R7.reuse ;  /* 0x0000000a0b0a7223 */ /* 0x140fe20000000007 */
[----:B------:R-:W-:Y:S01]  /*0890*/  FFMA R7, R11, R24, R7 ;  /* 0x000000180b077223 */ /* 0x000fe20000000007 */
[----:B------:R-:W-:Y:S01]  /*08a0*/  FMUL R24, R0, R13 ;  /* 0x0000000d00187220 */ /* 0x000fe20000400000 */
[----:B------:R-:W-:Y:S01]  /*08b0*/  FMUL R11, R3, R12 ;  /* 0x0000000c030b7220 */ /* 0x000fe20000400000 */
[C-C-:B------:R-:W-:Y:S01]  /*08c0*/  FFMA R0, R9.reuse, R26, R5.reuse ;  /* 0x0000001a09007223 */ /* 0x140fe20000000005 */
[C-C-:B------:R-:W-:Y:S01]  /*08d0*/  FFMA R3, R8.reuse, R21, R4.reuse ;  /* 0x0000001508037223 */ /* 0x140fe20000000004 */
[----:B------:R-:W-:Y:S01]  /*08e0*/  FFMA R5, R9, R24, R5 ;  /* 0x0000001809057223 */ /* 0x000fe20000000005 */
[----:B------:R-:W-:Y:S01]  /*08f0*/  FFMA R4, R8, R11, R4 ;  /* 0x0000000b08047223 */ /* 0x000fe20000000004 */
[----:B------:R-:W-:-:S02]  /*0900*/  FSETP.GEU.AND P6, PT, R7, RZ, PT ;  /* 0x000000ff0700720b */ /* 0x000fc40003fce000 */
[----:B------:R-:W-:Y:S02]  /*0910*/  FSETP.GEU.AND P3, PT, R10, RZ, PT ;  /* 0x000000ff0a00720b */ /* 0x000fe40003f6e000 */
[----:B------:R-:W-:Y:S02]  /*0920*/  SEL R7, R7, RZ, P6 ;  /* 0x000000ff07077207 */ /* 0x000fe40003000000 */
[----:B------:R-:W-:Y:S02]  /*0930*/  FSETP.GEU.AND P5, PT, R6, RZ, PT ;  /* 0x000000ff0600720b */ /* 0x000fe40003fae000 */
[----:B------:R-:W-:Y:S02]  /*0940*/  FSETP.GEU.AND P4, PT, R5, RZ, PT ;  /* 0x000000ff0500720b */ /* 0x000fe40003f8e000 */
[----:B------:R-:W-:Y:S02]  /*0950*/  FSETP.GEU.AND P0, PT, R4, RZ, PT ;  /* 0x000000ff0400720b */ /* 0x000fe40003f0e000 */
[----:B------:R-:W-:-:S02]  /*0960*/  FSETP.GEU.AND P2, PT, R20, RZ, PT ;  /* 0x000000ff1400720b */ /* 0x000fc40003f4e000 */
[----:B------:R-:W-:Y:S02]  /*0970*/  FSETP.GEU.AND P1, PT, R0, RZ, PT ;  /* 0x000000ff0000720b */ /* 0x000fe40003f2e000 */
[----:B------:R-:W-:Y:S02]  /*0980*/  FSETP.GEU.AND P6, PT, R3, RZ, PT ;  /* 0x000000ff0300720b */ /* 0x000fe40003fce000 */
[----:B------:R-:W-:Y:S01]  /*0990*/  SEL R11, R10, RZ, P3 ;  /* 0x000000ff0a0b7207 */ /* 0x000fe20001800000 */
[----:B0-----:R-:W-:Y:S01]  /*09a0*/  IMAD.WIDE R22, R2, 0x4, R22 ;  /* 0x0000000402167825 */ /* 0x001fe200078e0216 */
[----:B------:R-:W-:Y:S02]  /*09b0*/  SEL R6, R6, RZ, P5 ;  /* 0x000000ff06067207 */ /* 0x000fe40002800000 */
[----:B------:R-:W-:Y:S02]  /*09c0*/  SEL R5, R5, RZ, P4 ;  /* 0x000000ff05057207 */ /* 0x000fe40002000000 */
[----:B------:R-:W-:-:S02]  /*09d0*/  SEL R10, R20, RZ, P2 ;  /* 0x000000ff140a7207 */ /* 0x000fc40001000000 */
[----:B------:R-:W-:Y:S02]  /*09e0*/  SEL R9, R0, RZ, P1 ;  /* 0x000000ff00097207 */ /* 0x000fe40000800000 */
[----:B------:R-:W-:Y:S02]  /*09f0*/  SEL R8, R3, RZ, P6 ;  /* 0x000000ff03087207 */ /* 0x000fe40003000000 */
[----:B------:R-:W-:-:S03]  /*0a00*/  SEL R4, R4, RZ, P0 ;  /* 0x000000ff04047207 */ /* 0x000fc60000000000 */
[----:B------:R-:W-:Y:S04]  /*0a10*/  STG.E.128 desc[UR4][R32.64], R8 ;  /* 0x0000000820007986 */ /* 0x000fe8000c101d04 */
[----:B------:R-:W-:Y:S04]  /*0a20*/  STG.E.128 desc[UR4][R32.64+0x800], R4 ;  /* 0x0008000420007986 */ /* 0x000fe8000c101d04 */
[----:B------:R-:W-:Y:S04]  /*0a30*/  STG.E.128 desc[UR4][R22.64], R16 ;  /* 0x0000001016007986 */ /* 0x000fe8000c101d04 */
[----:B------:R-:W-:Y:S01]  /*0a40*/  STG.E.128 desc[UR4][R22.64+0x800], R12 ;  /* 0x0008000c16007986 */ /* 0x000fe2000c101d04 */
[----:B------:R-:W-:Y:S05]  /*0a50*/  EXIT ;  /* 0x000000000000794d */ /* 0x000fea0003800000 */
.L_x_0:
[----:B------:R-:W-:-:S00]  /*0a60*/  BRA `(.L_x_0) ;  /* 0xfffffffc00fc7947 */ /* 0x000fc0000383ffff */
[----:B------:R-:W-:-:S00]  /*0a70*/  NOP ;  /* 0x0000000000007918 */ /* 0x000fc00000000000 */
        /* <DEDUP_REMOVED lines=8> */
.L_x_1:


//--------------------- .nv.global.init           --------------------------
	.section	.nv.global.init,"aw",@progbits
.nv.global.init:
	.type		_$_str,@object
	.size		_$_str,(_$_str_$_2 - _$_str)
_$_str:
        /*0000*/ 	.byte	0x5f, 0x5f, 0x43, 0x55, 0x44, 0x41, 0x5f, 0x46, 0x54, 0x5a, 0x00
	.type		_$_str_$_2,@object
	.size		_$_str_$_2,(.L_1 - _$_str_$_2)
_$_str_$_2:
        /*000b*/ 	.byte	0x5f, 0x5f, 0x43, 0x55, 0x44, 0x41, 0x5f, 0x50, 0x52, 0x45, 0x43, 0x5f, 0x53, 0x51, 0x52, 0x54
        /*001b*/ 	.byte	0x00
.L_1:


//--------------------- .nv.constant0.triton_poi_fused__native_batch_norm_legit_no_training_add_native_batch_norm_backward_relu_16 --------------------------
	.section	.nv.constant0.triton_poi_fused__native_batch_norm_legit_no_training_add_native_batch_norm_backward_relu_16,"a",@progbits
	.sectionflags	@""
	.align	4
.nv.constant0.triton_poi_fused__native_batch_norm_legit_no_training_add_native_batch_norm_backward_relu_16:
	.zero		620
